	.headerflags	@"EF_CUDA_TEXMODE_UNIFIED EF_CUDA_64BIT_ADDRESS EF_CUDA_ACCELERATORS EF_CUDA_SM90 EF_CUDA_VIRTUAL_SM(EF_CUDA_SM90)"
	.elftype	@"ET_EXEC"


//--------------------- .nv.info                  --------------------------
	.section	.nv.info,"",@"SHT_CUDA_INFO"
	.align	4


	//----- nvinfo : EIATTR_REGCOUNT
	.align		4
        /*0000*/ 	.byte	0x04, 0x2f
        /*0002*/ 	.short	(.L_1 - .L_0)
	.align		4
.L_0:
        /*0004*/ 	.word	index@(triton_poi_fused_clone_0)
        /*0008*/ 	.word	0x00000010


	//----- nvinfo : EIATTR_MIN_STACK_SIZE
	.align		4
.L_1:
        /*000c*/ 	.byte	0x04, 0x12
        /*000e*/ 	.short	(.L_3 - .L_2)
	.align		4
.L_2:
        /*0010*/ 	.word	index@(triton_poi_fused_clone_0)
        /*0014*/ 	.word	0x00000000


	//----- nvinfo : EIATTR_FRAME_SIZE
	.align		4
.L_3:
        /*0018*/ 	.byte	0x04, 0x11
        /*001a*/ 	.short	(.L_5 - .L_4)
	.align		4
.L_4:
        /*001c*/ 	.word	index@(triton_poi_fused_clone_0)
        /*0020*/ 	.word	0x00000000


	//----- nvinfo : EIATTR_MIN_STACK_SIZE
	.align		4
.L_5:
        /*0024*/ 	.byte	0x04, 0x12
        /*0026*/ 	.short	(.L_7 - .L_6)
	.align		4
.L_6:
        /*0028*/ 	.word	index@(triton_poi_fused_clone_0)
        /*002c*/ 	.word	0x00000000
.L_7:


//--------------------- .nv.info.triton_poi_fused_clone_0 --------------------------
	.section	.nv.info.triton_poi_fused_clone_0,"",@"SHT_CUDA_INFO"
	.sectionflags	@""
	.align	4


	//----- nvinfo : EIATTR_CUDA_API_VERSION
	.align		4
        /*0000*/ 	.byte	0x04, 0x37
        /*0002*/ 	.short	(.L_9 - .L_8)
.L_8:
        /*0004*/ 	.word	0x0000007c


	//----- nvinfo : EIATTR_KPARAM_INFO
	.align		4
.L_9:
        /*0008*/ 	.byte	0x04, 0x17
        /*000a*/ 	.short	(.L_11 - .L_10)
.L_10:
        /*000c*/ 	.word	0x00000000
        /*0010*/ 	.short	0x0003
        /*0012*/ 	.short	0x0018
        /*0014*/ 	.byte	0x00, 0xf0, 0x11, 0x00


	//----- nvinfo : EIATTR_KPARAM_INFO
	.align		4
.L_11:
        /*0018*/ 	.byte	0x04, 0x17
        /*001a*/ 	.short	(.L_13 - .L_12)
.L_12:
        /*001c*/ 	.word	0x00000000
        /*0020*/ 	.short	0x0002
        /*0022*/ 	.short	0x0010
        /*0024*/ 	.byte	0x00, 0xf4, 0x21, 0x00


	//----- nvinfo : EIATTR_KPARAM_INFO
	.align		4
.L_13:
        /*0028*/ 	.byte	0x04, 0x17
        /*002a*/ 	.short	(.L_15 - .L_14)
.L_14:
        /*002c*/ 	.word	0x00000000
        /*0030*/ 	.short	0x0001
        /*0032*/ 	.short	0x0008
        /*0034*/ 	.byte	0x00, 0xf4, 0x21, 0x00


	//----- nvinfo : EIATTR_KPARAM_INFO
	.align		4
.L_15:
        /*0038*/ 	.byte	0x04, 0x17
        /*003a*/ 	.short	(.L_17 - .L_16)
.L_16:
        /*003c*/ 	.word	0x00000000
        /*0040*/ 	.short	0x0000
        /*0042*/ 	.short	0x0000
        /*0044*/ 	.byte	0x00, 0xf4, 0x21, 0x00


	//----- nvinfo : EIATTR_SPARSE_MMA_MASK
	.align		4
.L_17:
        /*0048*/ 	.byte	0x03, 0x50
        /*004a*/ 	.short	0x0000


	//----- nvinfo : EIATTR_MAXREG_COUNT
	.align		4
        /*004c*/ 	.byte	0x03, 0x1b
        /*004e*/ 	.short	0x00ff


	//----- nvinfo : EIATTR_EXIT_INSTR_OFFSETS
	.align		4
        /*0050*/ 	.byte	0x04, 0x1c
        /*0052*/ 	.short	(.L_19 - .L_18)


	//   ....[0]....
.L_18:
        /*0054*/ 	.word	0x000002d0


	//   ....[1]....
        /*0058*/ 	.word	0x000002f0


	//----- nvinfo : EIATTR_REQNTID
	.align		4
.L_19:
        /*005c*/ 	.byte	0x04, 0x10
        /*005e*/ 	.short	(.L_21 - .L_20)
.L_20:
        /*0060*/ 	.word	0x00000080
        /*0064*/ 	.word	0x00000001
        /*0068*/ 	.word	0x00000001


	//----- nvinfo : EIATTR_CBANK_PARAM_SIZE
	.align		4
.L_21:
        /*006c*/ 	.byte	0x03, 0x19
        /*006e*/ 	.short	0x001c


	//----- nvinfo : EIATTR_PARAM_CBANK
	.align		4
        /*0070*/ 	.byte	0x04, 0x0a
        /*0072*/ 	.short	(.L_23 - .L_22)
	.align		4
.L_22:
        /*0074*/ 	.word	index@(.nv.constant0.triton_poi_fused_clone_0)
        /*0078*/ 	.short	0x0210
        /*007a*/ 	.short	0x001c


	//----- nvinfo : EIATTR_SW_WAR
	.align		4
.L_23:
        /*007c*/ 	.byte	0x04, 0x36
        /*007e*/ 	.short	(.L_25 - .L_24)
.L_24:
        /*0080*/ 	.word	0x00000008
.L_25:


//--------------------- .nv.callgraph             --------------------------
	.section	.nv.callgraph,"",@"SHT_CUDA_CALLGRAPH"
	.align	4
	.sectionentsize	8
	.align		4
        /*0000*/ 	.word	0x00000000
	.align		4
        /*0004*/ 	.word	0xffffffff
	.align		4
        /*0008*/ 	.word	0x00000000
	.align		4
        /*000c*/ 	.word	0xfffffffe
	.align		4
        /*0010*/ 	.word	0x00000000
	.align		4
        /*0014*/ 	.word	0xfffffffd
	.align		4
        /*0018*/ 	.word	0x00000000
	.align		4
        /*001c*/ 	.word	0xfffffffc


//--------------------- .text.triton_poi_fused_clone_0 --------------------------
	.section	.text.triton_poi_fused_clone_0,"ax",@progbits
	.align	128
        .global         triton_poi_fused_clone_0
        .type           triton_poi_fused_clone_0,@function
        .size           triton_poi_fused_clone_0,(.L_x_1 - triton_poi_fused_clone_0)
        .other          triton_poi_fused_clone_0,@"STO_CUDA_ENTRY STV_DEFAULT"
triton_poi_fused_clone_0:
.text.triton_poi_fused_clone_0:
[----:B------:R-:W0:Y:S02]  /*0000*/  LDC R1, c[0x0][0x28] ;  /* 0x00000a00ff017b82 */ /* 0x000e240000000800 */
[----:B------:R-:W1:Y:S01]  /*0010*/  S2R R0, SR_TID.X ;  /* 0x0000000000007919 */ /* 0x000e620000002100 */
[----:B------:R-:W2:Y:S01]  /*0020*/  LDC.64 R4, c[0x0][0x218] ;  /* 0x00008600ff047b82 */ /* 0x000ea20000000a00 */
[----:B------:R-:W-:Y:S01]  /*0030*/  ULDC.64 UR4, c[0x0][0x208] ;  /* 0x0000820000047ab9 */ /* 0x000fe20000000a00 */
[----:B------:R-:W3:Y:S01]  /*0040*/  S2R R3, SR_CTAID.X ;  /* 0x0000000000037919 */ /* 0x000ee20000002500 */
[----:B-1----:R-:W-:Y:S01]  /*0050*/  IMAD.SHL.U32 R0, R0, 0x2, RZ ;  /* 0x0000000200007824 */ /* 0x002fe200078e00ff */
[----:B---3--:R-:W-:-:S04]  /*0060*/  SHF.R.S32.HI R7, RZ, 0x17, R3 ;  /* 0x00000017ff077819 */ /* 0x008fc80000011403 */
[----:B------:R-:W-:Y:S02]  /*0070*/  LOP3.LUT R0, R0, 0xfe, RZ, 0xc0, !PT ;  /* 0x000000fe00007812 */ /* 0x000fe400078ec0ff */
[----:B------:R-:W-:-:S03]  /*0080*/  SGXT R7, R7, 0x1 ;  /* 0x000000010707781a */ /* 0x000fc60000000200 */
[----:B------:R-:W-:Y:S02]  /*0090*/  IMAD R0, R3, 0x100, R0 ;  /* 0x0000010003007824 */ /* 0x000fe400078e0200 */
[----:B------:R-:W1:Y:S03]  /*00a0*/  LDC.64 R2, c[0x0][0x210] ;  /* 0x00008400ff027b82 */ /* 0x000e660000000a00 */
[CC--:B------:R-:W-:Y:S02]  /*00b0*/  LEA.HI R9, R7.reuse, R0.reuse, RZ, 0x4 ;  /* 0x0000000007097211 */ /* 0x0c0fe400078f20ff */
[CC--:B------:R-:W-:Y:S02]  /*00c0*/  LEA.HI R10, R7.reuse, R0.reuse, RZ, 0x6 ;  /* 0x00000000070a7211 */ /* 0x0c0fe400078f30ff */
[----:B------:R-:W-:Y:S02]  /*00d0*/  LEA.HI R6, R7, R0, RZ, 0x2 ;  /* 0x0000000007067211 */ /* 0x000fe400078f10ff */
[----:B------:R-:W-:-:S02]  /*00e0*/  SHF.R.S32.HI R9, RZ, 0x4, R9 ;  /* 0x00000004ff097819 */ /* 0x000fc40000011409 */
[----:B------:R-:W-:Y:S02]  /*00f0*/  LEA.HI R8, R7, R0, RZ, 0x8 ;  /* 0x0000000007087211 */ /* 0x000fe400078f40ff */
[----:B------:R-:W-:Y:S02]  /*0100*/  SHF.R.S32.HI R11, RZ, 0x6, R10 ;  /* 0x00000006ff0b7819 */ /* 0x000fe4000001140a */
[----:B------:R-:W-:Y:S02]  /*0110*/  SHF.R.S32.HI R10, RZ, 0x2, R6 ;  /* 0x00000002ff0a7819 */ /* 0x000fe40000011406 */
[----:B------:R-:W-:Y:S02]  /*0120*/  LOP3.LUT R7, R6, 0xfffffffc, RZ, 0xc0, !PT ;  /* 0xfffffffc06077812 */ /* 0x000fe400078ec0ff */
[----:B------:R-:W-:Y:S02]  /*0130*/  LEA.HI R6, R9, R9, RZ, 0x4 ;  /* 0x0000000909067211 */ /* 0x000fe400078f20ff */
[----:B------:R-:W-:-:S02]  /*0140*/  LOP3.LUT R13, R8, 0xffffff00, RZ, 0xc0, !PT ;  /* 0xffffff00080d7812 */ /* 0x000fc400078ec0ff */
[----:B------:R-:W-:Y:S02]  /*0150*/  LEA.HI R8, R11, R11, RZ, 0x2 ;  /* 0x0000000b0b087211 */ /* 0x000fe400078f10ff */
[----:B------:R-:W-:Y:S02]  /*0160*/  LEA.HI R12, R10, R10, RZ, 0x2 ;  /* 0x0000000a0a0c7211 */ /* 0x000fe400078f10ff */
[----:B------:R-:W-:Y:S02]  /*0170*/  LOP3.LUT R6, R6, 0x3ffffff0, RZ, 0xc0, !PT ;  /* 0x3ffffff006067812 */ /* 0x000fe400078ec0ff */
[----:B------:R-:W-:Y:S02]  /*0180*/  IADD3 R13, R13, R0, -R7 ;  /* 0x000000000d0d7210 */ /* 0x000fe40007ffe807 */
[----:B------:R-:W-:Y:S01]  /*0190*/  LOP3.LUT R8, R8, 0xfffffffc, RZ, 0xc0, !PT ;  /* 0xfffffffc08087812 */ /* 0x000fe200078ec0ff */
[----:B------:R-:W-:Y:S01]  /*01a0*/  IMAD.IADD R6, R9, 0x1, -R6 ;  /* 0x0000000109067824 */ /* 0x000fe200078e0a06 */
[----:B------:R-:W-:-:S02]  /*01b0*/  LOP3.LUT R7, R12, 0xfffffffc, RZ, 0xc0, !PT ;  /* 0xfffffffc0c077812 */ /* 0x000fc400078ec0ff */
[----:B------:R-:W-:Y:S01]  /*01c0*/  ISETP.GE.AND P0, PT, R0, 0x400, PT ;  /* 0x000004000000780c */ /* 0x000fe20003f06270 */
[----:B------:R-:W-:Y:S02]  /*01d0*/  IMAD.IADD R8, R11, 0x1, -R8 ;  /* 0x000000010b087824 */ /* 0x000fe400078e0a08 */
[----:B------:R-:W-:Y:S01]  /*01e0*/  IMAD.IADD R7, R10, 0x1, -R7 ;  /* 0x000000010a077824 */ /* 0x000fe200078e0a07 */
[----:B------:R-:W-:Y:S01]  /*01f0*/  CS2R R10, SRZ ;  /* 0x00000000000a7805 */ /* 0x000fe2000001ff00 */
[----:B------:R-:W-:Y:S02]  /*0200*/  IMAD R6, R6, 0x4, R13 ;  /* 0x0000000406067824 */ /* 0x000fe400078e020d */
[C---:B------:R-:W-:Y:S02]  /*0210*/  IMAD R9, R7.reuse, 0x4, R8 ;  /* 0x0000000407097824 */ /* 0x040fe400078e0208 */
[----:B------:R-:W-:Y:S02]  /*0220*/  IMAD R7, R7, 0x40, R6 ;  /* 0x0000004007077824 */ /* 0x000fe400078e0206 */
[----:B--2---:R-:W-:Y:S01]  /*0230*/  IMAD.WIDE R4, R9, 0x4, R4 ;  /* 0x0000000409047825 */ /* 0x004fe200078e0204 */
[----:B------:R-:W-:-:S03]  /*0240*/  CS2R R8, SRZ ;  /* 0x0000000000087805 */ /* 0x000fc6000001ff00 */
[----:B-1----:R-:W-:Y:S01]  /*0250*/  IMAD.WIDE R2, R7, 0x4, R2 ;  /* 0x0000000407027825 */ /* 0x002fe200078e0202 */
[----:B------:R-:W2:Y:S01]  /*0260*/  @!P0 LDG.E.EL R11, desc[UR4][R4.64] ;  /* 0x00000004040b8981 */ /* 0x000ea2000c2e1900 */
[----:B------:R-:W1:Y:S03]  /*0270*/  LDC.64 R6, c[0x0][0x220] ;  /* 0x00008800ff067b82 */ /* 0x000e660000000a00 */
[----:B------:R-:W2:Y:S04]  /*0280*/  @!P0 LDG.E.64 R8, desc[UR4][R2.64] ;  /* 0x0000000402088981 */ /* 0x000ea8000c1e1b00 */
[----:B------:R-:W3:Y:S01]  /*0290*/  @!P0 LDG.E.EL R10, desc[UR4][R4.64] ;  /* 0x00000004040a8981 */ /* 0x000ee2000c2e1900 */
[----:B-1----:R-:W-:-:S04]  /*02a0*/  IMAD.WIDE R6, R0, 0x4, R6 ;  /* 0x0000000400067825 */ /* 0x002fc800078e0206 */
[----:B--2---:R-:W-:Y:S01]  /*02b0*/  FADD R8, R11, R8 ;  /* 0x000000080b087221 */ /* 0x004fe20000000000 */
[----:B---3--:R-:W-:Y:S01]  /*02c0*/  FADD R9, R10, R9 ;  /* 0x000000090a097221 */ /* 0x008fe20000000000 */
[----:B------:R-:W-:Y:S06]  /*02d0*/  @P0 EXIT ;  /* 0x000000000000094d */ /* 0x000fec0003800000 */
[----:B------:R-:W-:Y:S01]  /*02e0*/  STG.E.64 desc[UR4][R6.64], R8 ;  /* 0x0000000806007986 */ /* 0x000fe2000c101b04 */
[----:B------:R-:W-:Y:S05]  /*02f0*/  EXIT ;  /* 0x000000000000794d */ /* 0x000fea0003800000 */
.L_x_0:
[----:B------:R-:W-:-:S00]  /*0300*/  BRA `(.L_x_0) ;  /* 0xfffffffc00fc7947 */ /* 0x000fc0000383ffff */
[----:B------:R-:W-:-:S00]  /*0310*/  NOP ;  /* 0x0000000000007918 */ /* 0x000fc00000000000 */
        /* <DEDUP_REMOVED lines=14> */
.L_x_1:


//--------------------- .nv.constant0.triton_poi_fused_clone_0 --------------------------
	.section	.nv.constant0.triton_poi_fused_clone_0,"a",@progbits
	.sectionflags	@""
	.align	4
.nv.constant0.triton_poi_fused_clone_0:
	.zero		556
